	.headerflags	@"EF_CUDA_TEXMODE_UNIFIED EF_CUDA_64BIT_ADDRESS EF_CUDA_SM86 EF_CUDA_VIRTUAL_SM(EF_CUDA_SM86)"
	.elftype	@"ET_EXEC"


//--------------------- .nv.info                  --------------------------
	.section	.nv.info,"",@"SHT_CUDA_INFO"
	.align	4


	//----- nvinfo : EIATTR_REGCOUNT
	.align		4
        /*0000*/ 	.byte	0x04, 0x2f
        /*0002*/ 	.short	(.L_1 - .L_0)
	.align		4
.L_0:
        /*0004*/ 	.word	index@(divide)
        /*0008*/ 	.word	0x00000010


	//----- nvinfo : EIATTR_FRAME_SIZE
	.align		4
.L_1:
        /*000c*/ 	.byte	0x04, 0x11
        /*000e*/ 	.short	(.L_3 - .L_2)
	.align		4
.L_2:
        /*0010*/ 	.word	index@($__internal_0_$__cuda_sm3x_div_rn_noftz_f32_slowpath)
        /*0014*/ 	.word	0x00000000


	//----- nvinfo : EIATTR_FRAME_SIZE
	.align		4
.L_3:
        /*0018*/ 	.byte	0x04, 0x11
        /*001a*/ 	.short	(.L_5 - .L_4)
	.align		4
.L_4:
        /*001c*/ 	.word	index@(divide)
        /*0020*/ 	.word	0x00000000


	//----- nvinfo : EIATTR_MIN_STACK_SIZE
	.align		4
.L_5:
        /*0024*/ 	.byte	0x04, 0x12
        /*0026*/ 	.short	(.L_7 - .L_6)
	.align		4
.L_6:
        /*0028*/ 	.word	index@(divide)
        /*002c*/ 	.word	0x00000000
.L_7:


//--------------------- .nv.info.divide           --------------------------
	.section	.nv.info.divide,"",@"SHT_CUDA_INFO"
	.sectionflags	@""
	.align	4


	//----- nvinfo : EIATTR_CUDA_API_VERSION
	.align		4
        /*0000*/ 	.byte	0x04, 0x37
        /*0002*/ 	.short	(.L_9 - .L_8)
.L_8:
        /*0004*/ 	.word	0x0000007e


	//----- nvinfo : EIATTR_SW2861232_WAR
	.align		4
.L_9:
        /*0008*/ 	.byte	0x01, 0x35
	.zero		2


	//----- nvinfo : EIATTR_PARAM_CBANK
	.align		4
        /*000c*/ 	.byte	0x04, 0x0a
        /*000e*/ 	.short	(.L_11 - .L_10)
	.align		4
.L_10:
        /*0010*/ 	.word	index@(.nv.constant0.divide)
        /*0014*/ 	.short	0x0160
        /*0016*/ 	.short	0x001c


	//----- nvinfo : EIATTR_CBANK_PARAM_SIZE
	.align		4
.L_11:
        /*0018*/ 	.byte	0x03, 0x19
        /*001a*/ 	.short	0x001c


	//----- nvinfo : EIATTR_KPARAM_INFO
	.align		4
        /*001c*/ 	.byte	0x04, 0x17
        /*001e*/ 	.short	(.L_13 - .L_12)
.L_12:
        /*0020*/ 	.word	0x00000000
        /*0024*/ 	.short	0x0003
        /*0026*/ 	.short	0x0018
        /*0028*/ 	.byte	0x00, 0xf0, 0x11, 0x00


	//----- nvinfo : EIATTR_KPARAM_INFO
	.align		4
.L_13:
        /*002c*/ 	.byte	0x04, 0x17
        /*002e*/ 	.short	(.L_15 - .L_14)
.L_14:
        /*0030*/ 	.word	0x00000000
        /*0034*/ 	.short	0x0002
        /*0036*/ 	.short	0x0010
        /*0038*/ 	.byte	0x00, 0xf0, 0x21, 0x00


	//----- nvinfo : EIATTR_KPARAM_INFO
	.align		4
.L_15:
        /*003c*/ 	.byte	0x04, 0x17
        /*003e*/ 	.short	(.L_17 - .L_16)
.L_16:
        /*0040*/ 	.word	0x00000000
        /*0044*/ 	.short	0x0001
        /*0046*/ 	.short	0x0008
        /*0048*/ 	.byte	0x00, 0xf0, 0x21, 0x00


	//----- nvinfo : EIATTR_KPARAM_INFO
	.align		4
.L_17:
        /*004c*/ 	.byte	0x04, 0x17
        /*004e*/ 	.short	(.L_19 - .L_18)
.L_18:
        /*0050*/ 	.word	0x00000000
        /*0054*/ 	.short	0x0000
        /*0056*/ 	.short	0x0000
        /*0058*/ 	.byte	0x00, 0xf0, 0x21, 0x00


	//----- nvinfo : EIATTR_MAXREG_COUNT
	.align		4
.L_19:
        /*005c*/ 	.byte	0x03, 0x1b
        /*005e*/ 	.short	0x00ff


	//----- nvinfo : EIATTR_EXIT_INSTR_OFFSETS
	.align		4
        /*0060*/ 	.byte	0x04, 0x1c
        /*0062*/ 	.short	(.L_21 - .L_20)


	//   ....[0]....
.L_20:
        /*0064*/ 	.word	0x00000050


	//   ....[1]....
        /*0068*/ 	.word	0x000001c0


	//----- nvinfo : EIATTR_CRS_STACK_SIZE
	.align		4
.L_21:
        /*006c*/ 	.byte	0x04, 0x1e
        /*006e*/ 	.short	(.L_23 - .L_22)
.L_22:
        /*0070*/ 	.word	0x00000000
.L_23:


//--------------------- .nv.callgraph             --------------------------
	.section	.nv.callgraph,"",@"SHT_CUDA_CALLGRAPH"
	.align	4
	.sectionentsize	8
	.align		4
        /*0000*/ 	.word	0x00000000
	.align		4
        /*0004*/ 	.word	0xffffffff
	.align		4
        /*0008*/ 	.word	0x00000000
	.align		4
        /*000c*/ 	.word	0xfffffffe
	.align		4
        /*0010*/ 	.word	0x00000000
	.align		4
        /*0014*/ 	.word	0xfffffffd
	.align		4
        /*0018*/ 	.word	0x00000000
	.align		4
        /*001c*/ 	.word	0xfffffffc


//--------------------- .nv.rel.action            --------------------------
	.section	.nv.rel.action,"",@"SHT_CUDA_RELOCINFO"
	.align	8
	.sectionentsize	8
        /*0000*/ 	.byte	0x73, 0x00, 0x00, 0x00, 0x00, 0x00, 0x00, 0x00, 0x00, 0x00, 0x00, 0x11, 0x25, 0x00, 0x05, 0x36


//--------------------- .nv.constant0.divide      --------------------------
	.section	.nv.constant0.divide,"a",@progbits
	.sectionflags	@""
	.align	4
.nv.constant0.divide:
	.zero		380


//--------------------- .text.divide              --------------------------
	.section	.text.divide,"ax",@progbits
	.sectioninfo	@"SHI_REGISTERS=16"
	.align	128
        .global         divide
        .type           divide,@function
        .size           divide,(.L_x_14 - divide)
        .other          divide,@"STO_CUDA_ENTRY STV_DEFAULT"
divide:
.text.divide:
[----:B------:R-:W-:Y:S02]  /*0000*/  IMAD.MOV.U32 R1, RZ, RZ, c[0x0][0x28] ;  /* 0x00000a00ff017624 */ /* 0x000fe400078e00ff */
[----:B------:R-:W0:Y:S04]  /*0010*/  S2R R2, SR_TID.X ;  /* 0x0000000000027919 */ /* 0x000e280000002100 */
[----:B------:R-:W0:Y:S02]  /*0020*/  S2R R3, SR_CTAID.X ;  /* 0x0000000000037919 */ /* 0x000e240000002500 */
[----:B0-----:R-:W-:-:S05]  /*0030*/  IMAD R2, R3, c[0x0][0x0], R2 ;  /* 0x0000000003027a24 */ /* 0x001fca00078e0202 */
[----:B------:R-:W-:-:S13]  /*0040*/  ISETP.GE.AND P0, PT, R2, c[0x0][0x178], PT ;  /* 0x00005e0002007a0c */ /* 0x000fda0003f06270 */
[----:B------:R-:W-:Y:S05]  /*0050*/  @P0 EXIT ;  /* 0x000000000000094d */ /* 0x000fea0003800000 */
[----:B------:R-:W-:Y:S01]  /*0060*/  IMAD.MOV.U32 R5, RZ, RZ, 0x4 ;  /* 0x00000004ff057424 */ /* 0x000fe200078e00ff */
[----:B------:R-:W-:-:S03]  /*0070*/  ULDC.64 UR4, c[0x0][0x118] ;  /* 0x0000460000047ab9 */ /* 0x000fc60000000a00 */
[----:B------:R-:W-:-:S05]  /*0080*/  IMAD.WIDE R6, R2, R5, c[0x0][0x168] ;  /* 0x00005a0002067625 */ /* 0x000fca00078e0205 */
[----:B------:R-:W2:Y:S01]  /*0090*/  LDG.E R3, [R6.64] ;  /* 0x0000000406037981 */ /* 0x000ea2000c1e1900 */
[----:B------:R-:W-:-:S05]  /*00a0*/  IMAD.WIDE R4, R2, R5, c[0x0][0x160] ;  /* 0x0000580002047625 */ /* 0x000fca00078e0205 */
[----:B------:R-:W3:Y:S01]  /*00b0*/  LDG.E R0, [R4.64] ;  /* 0x0000000404007981 */ /* 0x000ee2000c1e1900 */
[----:B------:R-:W-:Y:S01]  /*00c0*/  BSSY B0, `(.L_x_0) ;  /* 0x000000c000007945 */ /* 0x000fe20003800000 */
[----:B--2---:R-:W0:Y:S08]  /*00d0*/  MUFU.RCP R8, R3 ;  /* 0x0000000300087308 */ /* 0x004e300000001000 */
[----:B---3--:R-:W1:Y:S01]  /*00e0*/  FCHK P0, R0, R3 ;  /* 0x0000000300007302 */ /* 0x008e620000000000 */
[----:B0-----:R-:W-:-:S04]  /*00f0*/  FFMA R9, -R3, R8, 1 ;  /* 0x3f80000003097423 */ /* 0x001fc80000000108 */
[----:B------:R-:W-:-:S04]  /*0100*/  FFMA R9, R8, R9, R8 ;  /* 0x0000000908097223 */ /* 0x000fc80000000008 */
[----:B------:R-:W-:-:S04]  /*0110*/  FFMA R8, R0, R9, RZ ;  /* 0x0000000900087223 */ /* 0x000fc800000000ff */
[----:B------:R-:W-:-:S04]  /*0120*/  FFMA R10, -R3, R8, R0 ;  /* 0x00000008030a7223 */ /* 0x000fc80000000100 */
[----:B------:R-:W-:Y:S01]  /*0130*/  FFMA R9, R9, R10, R8 ;  /* 0x0000000a09097223 */ /* 0x000fe20000000008 */
[----:B-1----:R-:W-:Y:S05]  /*0140*/  @!P0 BRA `(.L_x_1) ;  /* 0x0000003000008947 */ /* 0x002fea0003800000 */
[----:B------:R-:W-:Y:S02]  /*0150*/  MOV R4, 0x170 ;  /* 0x0000017000047802 */ /* 0x000fe40000000f00 */
[----:B------:R-:W-:Y:S05]  /*0160*/  CALL.REL.NOINC `($__internal_0_$__cuda_sm3x_div_rn_noftz_f32_slowpath) ;  /* 0x0000006000007944 */ /* 0x000fea0003c00000 */
[----:B0-----:R-:W-:Y:S02]  /*0170*/  IMAD.MOV.U32 R9, RZ, RZ, R7 ;  /* 0x000000ffff097224 */ /* 0x001fe400078e0007 */
.L_x_1:
[----:B------:R-:W-:Y:S05]  /*0180*/  BSYNC B0 ;  /* 0x0000000000007941 */ /* 0x000fea0003800000 */
.L_x_0:
[----:B------:R-:W-:-:S04]  /*0190*/  IMAD.MOV.U32 R3, RZ, RZ, 0x4 ;  /* 0x00000004ff037424 */ /* 0x000fc800078e00ff */
[----:B------:R-:W-:-:S05]  /*01a0*/  IMAD.WIDE R2, R2, R3, c[0x0][0x170] ;  /* 0x00005c0002027625 */ /* 0x000fca00078e0203 */
[----:B------:R-:W-:Y:S01]  /*01b0*/  STG.E [R2.64], R9 ;  /* 0x0000000902007986 */ /* 0x000fe2000c101904 */
[----:B------:R-:W-:Y:S05]  /*01c0*/  EXIT ;  /* 0x000000000000794d */ /* 0x000fea0003800000 */
        .weak           $__internal_0_$__cuda_sm3x_div_rn_noftz_f32_slowpath
        .type           $__internal_0_$__cuda_sm3x_div_rn_noftz_f32_slowpath,@function
        .size           $__internal_0_$__cuda_sm3x_div_rn_noftz_f32_slowpath,(.L_x_14 - $__internal_0_$__cuda_sm3x_div_rn_noftz_f32_slowpath)
$__internal_0_$__cuda_sm3x_div_rn_noftz_f32_slowpath:
[--C-:B------:R-:W-:Y:S01]  /*01d0*/  SHF.R.U32.HI R6, RZ, 0x17, R3.reuse ;  /* 0x00000017ff067819 */ /* 0x100fe20000011603 */
[----:B------:R-:W-:Y:S01]  /*01e0*/  BSSY B1, `(.L_x_2) ;  /* 0x0000064000017945 */ /* 0x000fe20003800000 */
[--C-:B------:R-:W-:Y:S01]  /*01f0*/  SHF.R.U32.HI R5, RZ, 0x17, R0.reuse ;  /* 0x00000017ff057819 */ /* 0x100fe20000011600 */
[----:B------:R-:W-:Y:S01]  /*0200*/  IMAD.MOV.U32 R7, RZ, RZ, R0 ;  /* 0x000000ffff077224 */ /* 0x000fe200078e0000 */
[----:B------:R-:W-:Y:S01]  /*0210*/  LOP3.LUT R6, R6, 0xff, RZ, 0xc0, !PT ;  /* 0x000000ff06067812 */ /* 0x000fe200078ec0ff */
[----:B------:R-:W-:Y:S01]  /*0220*/  IMAD.MOV.U32 R8, RZ, RZ, R3 ;  /* 0x000000ffff087224 */ /* 0x000fe200078e0003 */
[----:B------:R-:W-:Y:S02]  /*0230*/  LOP3.LUT R5, R5, 0xff, RZ, 0xc0, !PT ;  /* 0x000000ff05057812 */ /* 0x000fe400078ec0ff */
[----:B------:R-:W-:Y:S02]  /*0240*/  IADD3 R11, R6, -0x1, RZ ;  /* 0xffffffff060b7810 */ /* 0x000fe40007ffe0ff */
[----:B------:R-:W-:-:S02]  /*0250*/  IADD3 R10, R5, -0x1, RZ ;  /* 0xffffffff050a7810 */ /* 0x000fc40007ffe0ff */
[----:B------:R-:W-:-:S04]  /*0260*/  ISETP.GT.U32.AND P0, PT, R11, 0xfd, PT ;  /* 0x000000fd0b00780c */ /* 0x000fc80003f04070 */
[----:B------:R-:W-:-:S13]  /*0270*/  ISETP.GT.U32.OR P0, PT, R10, 0xfd, P0 ;  /* 0x000000fd0a00780c */ /* 0x000fda0000704470 */
[----:B------:R-:W-:Y:S01]  /*0280*/  @!P0 IMAD.MOV.U32 R9, RZ, RZ, RZ ;  /* 0x000000ffff098224 */ /* 0x000fe200078e00ff */
[----:B------:R-:W-:Y:S05]  /*0290*/  @!P0 BRA `(.L_x_3) ;  /* 0x0000017000008947 */ /* 0x000fea0003800000 */
[----:B------:R-:W-:Y:S02]  /*02a0*/  FSETP.GTU.FTZ.AND P0, PT, |R0|, +INF , PT ;  /* 0x7f8000000000780b */ /* 0x000fe40003f1c200 */
[----:B------:R-:W-:-:S04]  /*02b0*/  FSETP.GTU.FTZ.AND P1, PT, |R3|, +INF , PT ;  /* 0x7f8000000300780b */ /* 0x000fc80003f3c200 */
[----:B------:R-:W-:-:S13]  /*02c0*/  PLOP3.LUT P0, PT, P0, P1, PT, 0xa8, 0x0 ;  /* 0x000000000000781c */ /* 0x000fda0000703570 */
[----:B------:R-:W-:Y:S05]  /*02d0*/  @P0 BRA `(.L_x_4) ;  /* 0x0000053000000947 */ /* 0x000fea0003800000 */
[----:B------:R-:W-:-:S13]  /*02e0*/  LOP3.LUT P0, RZ, R8, 0x7fffffff, R7, 0xc8, !PT ;  /* 0x7fffffff08ff7812 */ /* 0x000fda000780c807 */
[----:B------:R-:W-:Y:S05]  /*02f0*/  @!P0 BRA `(.L_x_5) ;  /* 0x000004f000008947 */ /* 0x000fea0003800000 */
[C---:B------:R-:W-:Y:S02]  /*0300*/  FSETP.NEU.FTZ.AND P2, PT, |R0|.reuse, +INF , PT ;  /* 0x7f8000000000780b */ /* 0x040fe40003f5d200 */
[----:B------:R-:W-:Y:S02]  /*0310*/  FSETP.NEU.FTZ.AND P1, PT, |R3|, +INF , PT ;  /* 0x7f8000000300780b */ /* 0x000fe40003f3d200 */
[----:B------:R-:W-:-:S11]  /*0320*/  FSETP.NEU.FTZ.AND P0, PT, |R0|, +INF , PT ;  /* 0x7f8000000000780b */ /* 0x000fd60003f1d200 */
[----:B------:R-:W-:Y:S05]  /*0330*/  @!P1 BRA !P2, `(.L_x_5) ;  /* 0x000004b000009947 */ /* 0x000fea0005000000 */
[----:B------:R-:W-:-:S04]  /*0340*/  LOP3.LUT P2, RZ, R7, 0x7fffffff, RZ, 0xc0, !PT ;  /* 0x7fffffff07ff7812 */ /* 0x000fc8000784c0ff */
[----:B------:R-:W-:-:S13]  /*0350*/  PLOP3.LUT P1, PT, P1, P2, PT, 0x2a, 0x0 ;  /* 0x000000000000781c */ /* 0x000fda0000f24572 */
[----:B------:R-:W-:Y:S05]  /*0360*/  @P1 BRA `(.L_x_6) ;  /* 0x0000046000001947 */ /* 0x000fea0003800000 */
[----:B------:R-:W-:-:S04]  /*0370*/  LOP3.LUT P1, RZ, R8, 0x7fffffff, RZ, 0xc0, !PT ;  /* 0x7fffffff08ff7812 */ /* 0x000fc8000782c0ff */
[----:B------:R-:W-:-:S13]  /*0380*/  PLOP3.LUT P0, PT, P0, P1, PT, 0x2a, 0x0 ;  /* 0x000000000000781c */ /* 0x000fda0000702572 */
[----:B------:R-:W-:Y:S05]  /*0390*/  @P0 BRA `(.L_x_7) ;  /* 0x0000040000000947 */ /* 0x000fea0003800000 */
[----:B------:R-:W-:Y:S02]  /*03a0*/  ISETP.GE.AND P0, PT, R10, RZ, PT ;  /* 0x000000ff0a00720c */ /* 0x000fe40003f06270 */
[----:B------:R-:W-:-:S11]  /*03b0*/  ISETP.GE.AND P1, PT, R11, RZ, PT ;  /* 0x000000ff0b00720c */ /* 0x000fd60003f26270 */
[----:B------:R-:W-:Y:S01]  /*03c0*/  @P0 IMAD.MOV.U32 R9, RZ, RZ, RZ ;  /* 0x000000ffff090224 */ /* 0x000fe200078e00ff */
[----:B------:R-:W-:Y:S01]  /*03d0*/  @!P0 FFMA R7, R0, 1.84467440737095516160e+19, RZ ;  /* 0x5f80000000078823 */ /* 0x000fe200000000ff */
[----:B------:R-:W-:Y:S01]  /*03e0*/  @!P0 IMAD.MOV.U32 R9, RZ, RZ, -0x40 ;  /* 0xffffffc0ff098424 */ /* 0x000fe200078e00ff */
[----:B------:R-:W-:-:S04]  /*03f0*/  @!P1 FFMA R8, R3, 1.84467440737095516160e+19, RZ ;  /* 0x5f80000003089823 */ /* 0x000fc800000000ff */
[----:B------:R-:W-:Y:S02]  /*0400*/  @!P1 IADD3 R9, R9, 0x40, RZ ;  /* 0x0000004009099810 */ /* 0x000fe40007ffe0ff */
.L_x_3:
[----:B------:R-:W-:Y:S01]  /*0410*/  LEA R3, R6, 0xc0800000, 0x17 ;  /* 0xc080000006037811 */ /* 0x000fe200078eb8ff */
[----:B------:R-:W-:Y:S01]  /*0420*/  BSSY B2, `(.L_x_8) ;  /* 0x0000036000027945 */ /* 0x000fe20003800000 */
[----:B------:R-:W-:-:S03]  /*0430*/  IADD3 R5, R5, -0x7f, RZ ;  /* 0xffffff8105057810 */ /* 0x000fc60007ffe0ff */
[----:B------:R-:W-:Y:S01]  /*0440*/  IMAD.IADD R3, R8, 0x1, -R3 ;  /* 0x0000000108037824 */ /* 0x000fe200078e0a03 */
[C---:B------:R-:W-:Y:S01]  /*0450*/  IADD3 R6, R5.reuse, 0x7f, -R6 ;  /* 0x0000007f05067810 */ /* 0x040fe20007ffe806 */
[----:B------:R-:W-:Y:S02]  /*0460*/  IMAD R0, R5, -0x800000, R7 ;  /* 0xff80000005007824 */ /* 0x000fe400078e0207 */
[----:B------:R-:W0:Y:S01]  /*0470*/  MUFU.RCP R8, R3 ;  /* 0x0000000300087308 */ /* 0x000e220000001000 */
[----:B------:R-:W-:Y:S01]  /*0480*/  FADD.FTZ R11, -R3, -RZ ;  /* 0x800000ff030b7221 */ /* 0x000fe20000010100 */
[----:B------:R-:W-:-:S03]  /*0490*/  IMAD.IADD R6, R6, 0x1, R9 ;  /* 0x0000000106067824 */ /* 0x000fc600078e0209 */
[----:B0-----:R-:W-:-:S04]  /*04a0*/  FFMA R13, R8, R11, 1 ;  /* 0x3f800000080d7423 */ /* 0x001fc8000000000b */
[----:B------:R-:W-:-:S04]  /*04b0*/  FFMA R10, R8, R13, R8 ;  /* 0x0000000d080a7223 */ /* 0x000fc80000000008 */
[----:B------:R-:W-:-:S04]  /*04c0*/  FFMA R7, R0, R10, RZ ;  /* 0x0000000a00077223 */ /* 0x000fc800000000ff */
[----:B------:R-:W-:-:S04]  /*04d0*/  FFMA R8, R11, R7, R0 ;  /* 0x000000070b087223 */ /* 0x000fc80000000000 */
[----:B------:R-:W-:-:S04]  /*04e0*/  FFMA R13, R10, R8, R7 ;  /* 0x000000080a0d7223 */ /* 0x000fc80000000007 */
[----:B------:R-:W-:-:S04]  /*04f0*/  FFMA R8, R11, R13, R0 ;  /* 0x0000000d0b087223 */ /* 0x000fc80000000000 */
[----:B------:R-:W-:-:S05]  /*0500*/  FFMA R7, R10, R8, R13 ;  /* 0x000000080a077223 */ /* 0x000fca000000000d */
[----:B------:R-:W-:-:S04]  /*0510*/  SHF.R.U32.HI R0, RZ, 0x17, R7 ;  /* 0x00000017ff007819 */ /* 0x000fc80000011607 */
[----:B------:R-:W-:-:S05]  /*0520*/  LOP3.LUT R0, R0, 0xff, RZ, 0xc0, !PT ;  /* 0x000000ff00007812 */ /* 0x000fca00078ec0ff */
[----:B------:R-:W-:-:S05]  /*0530*/  IMAD.IADD R9, R0, 0x1, R6 ;  /* 0x0000000100097824 */ /* 0x000fca00078e0206 */
[----:B------:R-:W-:-:S04]  /*0540*/  IADD3 R0, R9, -0x1, RZ ;  /* 0xffffffff09007810 */ /* 0x000fc80007ffe0ff */
[----:B------:R-:W-:-:S13]  /*0550*/  ISETP.GE.U32.AND P0, PT, R0, 0xfe, PT ;  /* 0x000000fe0000780c */ /* 0x000fda0003f06070 */
[----:B------:R-:W-:Y:S05]  /*0560*/  @!P0 BRA `(.L_x_9) ;  /* 0x0000020000008947 */ /* 0x000fea0003800000 */
[----:B------:R-:W-:-:S13]  /*0570*/  ISETP.GT.AND P0, PT, R9, 0xfe, PT ;  /* 0x000000fe0900780c */ /* 0x000fda0003f04270 */
[----:B------:R-:W-:Y:S05]  /*0580*/  @P0 BRA `(.L_x_10) ;  /* 0x000001b000000947 */ /* 0x000fea0003800000 */
[----:B------:R-:W-:-:S13]  /*0590*/  ISETP.GE.AND P0, PT, R9, 0x1, PT ;  /* 0x000000010900780c */ /* 0x000fda0003f06270 */
[----:B------:R-:W-:Y:S05]  /*05a0*/  @P0 BRA `(.L_x_11) ;  /* 0x000001d000000947 */ /* 0x000fea0003800000 */
[----:B------:R-:W-:Y:S02]  /*05b0*/  ISETP.GE.AND P0, PT, R9, -0x18, PT ;  /* 0xffffffe80900780c */ /* 0x000fe40003f06270 */
[----:B------:R-:W-:-:S11]  /*05c0*/  LOP3.LUT R7, R7, 0x80000000, RZ, 0xc0, !PT ;  /* 0x8000000007077812 */ /* 0x000fd600078ec0ff */
[----:B------:R-:W-:Y:S05]  /*05d0*/  @!P0 BRA `(.L_x_11) ;  /* 0x000001a000008947 */ /* 0x000fea0003800000 */
[CCC-:B------:R-:W-:Y:S01]  /*05e0*/  FFMA.RZ R0, R10.reuse, R8.reuse, R13.reuse ;  /* 0x000000080a007223 */ /* 0x1c0fe2000000c00d */
[C---:B------:R-:W-:Y:S01]  /*05f0*/  IADD3 R6, R9.reuse, 0x20, RZ ;  /* 0x0000002009067810 */ /* 0x040fe20007ffe0ff */
[-CC-:B------:R-:W-:Y:S01]  /*0600*/  FFMA.RM R3, R10, R8.reuse, R13.reuse ;  /* 0x000000080a037223 */ /* 0x180fe2000000400d */
[C---:B------:R-:W-:Y:S02]  /*0610*/  ISETP.NE.AND P2, PT, R9.reuse, RZ, PT ;  /* 0x000000ff0900720c */ /* 0x040fe40003f45270 */
[----:B------:R-:W-:Y:S01]  /*0620*/  LOP3.LUT R5, R0, 0x7fffff, RZ, 0xc0, !PT ;  /* 0x007fffff00057812 */ /* 0x000fe200078ec0ff */
[----:B------:R-:W-:Y:S01]  /*0630*/  FFMA.RP R0, R10, R8, R13 ;  /* 0x000000080a007223 */ /* 0x000fe2000000800d */
[----:B------:R-:W-:Y:S01]  /*0640*/  IMAD.MOV R8, RZ, RZ, -R9 ;  /* 0x000000ffff087224 */ /* 0x000fe200078e0a09 */
[----:B------:R-:W-:Y:S02]  /*0650*/  ISETP.NE.AND P1, PT, R9, RZ, PT ;  /* 0x000000ff0900720c */ /* 0x000fe40003f25270 */
[----:B------:R-:W-:-:S02]  /*0660*/  LOP3.LUT R5, R5, 0x800000, RZ, 0xfc, !PT ;  /* 0x0080000005057812 */ /* 0x000fc400078efcff */
[----:B------:R-:W-:Y:S02]  /*0670*/  FSETP.NEU.FTZ.AND P0, PT, R0, R3, PT ;  /* 0x000000030000720b */ /* 0x000fe40003f1d000 */
[----:B------:R-:W-:Y:S02]  /*0680*/  SHF.L.U32 R6, R5, R6, RZ ;  /* 0x0000000605067219 */ /* 0x000fe400000006ff */
[----:B------:R-:W-:Y:S02]  /*0690*/  SEL R0, R8, RZ, P2 ;  /* 0x000000ff08007207 */ /* 0x000fe40001000000 */
[----:B------:R-:W-:Y:S02]  /*06a0*/  ISETP.NE.AND P1, PT, R6, RZ, P1 ;  /* 0x000000ff0600720c */ /* 0x000fe40000f25270 */
[----:B------:R-:W-:Y:S02]  /*06b0*/  SHF.R.U32.HI R0, RZ, R0, R5 ;  /* 0x00000000ff007219 */ /* 0x000fe40000011605 */
[----:B------:R-:W-:-:S02]  /*06c0*/  PLOP3.LUT P0, PT, P0, P1, PT, 0xa8, 0x0 ;  /* 0x000000000000781c */ /* 0x000fc40000703570 */
[----:B------:R-:W-:Y:S02]  /*06d0*/  SHF.R.U32.HI R6, RZ, 0x1, R0 ;  /* 0x00000001ff067819 */ /* 0x000fe40000011600 */
[----:B------:R-:W-:-:S04]  /*06e0*/  SEL R3, RZ, 0x1, !P0 ;  /* 0x00000001ff037807 */ /* 0x000fc80004000000 */
[----:B------:R-:W-:-:S04]  /*06f0*/  LOP3.LUT R3, R3, 0x1, R6, 0xf8, !PT ;  /* 0x0000000103037812 */ /* 0x000fc800078ef806 */
[----:B------:R-:W-:-:S05]  /*0700*/  LOP3.LUT R3, R3, R0, RZ, 0xc0, !PT ;  /* 0x0000000003037212 */ /* 0x000fca00078ec0ff */
[----:B------:R-:W-:-:S05]  /*0710*/  IMAD.IADD R6, R6, 0x1, R3 ;  /* 0x0000000106067824 */ /* 0x000fca00078e0203 */
[----:B------:R-:W-:Y:S01]  /*0720*/  LOP3.LUT R7, R6, R7, RZ, 0xfc, !PT ;  /* 0x0000000706077212 */ /* 0x000fe200078efcff */
[----:B------:R-:W-:Y:S05]  /*0730*/  BRA `(.L_x_11) ;  /* 0x0000004000007947 */ /* 0x000fea0003800000 */
.L_x_10:
[----:B------:R-:W-:-:S04]  /*0740*/  LOP3.LUT R7, R7, 0x80000000, RZ, 0xc0, !PT ;  /* 0x8000000007077812 */ /* 0x000fc800078ec0ff */
[----:B------:R-:W-:Y:S01]  /*0750*/  LOP3.LUT R7, R7, 0x7f800000, RZ, 0xfc, !PT ;  /* 0x7f80000007077812 */ /* 0x000fe200078efcff */
[----:B------:R-:W-:Y:S05]  /*0760*/  BRA `(.L_x_11) ;  /* 0x0000001000007947 */ /* 0x000fea0003800000 */
.L_x_9:
[----:B------:R-:W-:Y:S02]  /*0770*/  IMAD R7, R6, 0x800000, R7 ;  /* 0x0080000006077824 */ /* 0x000fe400078e0207 */
.L_x_11:
[----:B------:R-:W-:Y:S05]  /*0780*/  BSYNC B2 ;  /* 0x0000000000027941 */ /* 0x000fea0003800000 */
.L_x_8:
[----:B------:R-:W-:Y:S05]  /*0790*/  BRA `(.L_x_12) ;  /* 0x0000008000007947 */ /* 0x000fea0003800000 */
.L_x_7:
[----:B------:R-:W-:-:S04]  /*07a0*/  LOP3.LUT R7, R8, 0x80000000, R7, 0x48, !PT ;  /* 0x8000000008077812 */ /* 0x000fc800078e4807 */
[----:B------:R-:W-:Y:S01]  /*07b0*/  LOP3.LUT R7, R7, 0x7f800000, RZ, 0xfc, !PT ;  /* 0x7f80000007077812 */ /* 0x000fe200078efcff */
[----:B------:R-:W-:Y:S05]  /*07c0*/  BRA `(.L_x_12) ;  /* 0x0000005000007947 */ /* 0x000fea0003800000 */
.L_x_6:
[----:B------:R-:W-:Y:S01]  /*07d0*/  LOP3.LUT R7, R8, 0x80000000, R7, 0x48, !PT ;  /* 0x8000000008077812 */ /* 0x000fe200078e4807 */
[----:B------:R-:W-:Y:S05]  /*07e0*/  BRA `(.L_x_12) ;  /* 0x0000003000007947 */ /* 0x000fea0003800000 */
.L_x_5:
[----:B------:R-:W0:Y:S01]  /*07f0*/  MUFU.RSQ R7, -QNAN ;  /* 0xffc0000000077908 */ /* 0x000e220000001400 */
[----:B------:R-:W-:Y:S05]  /*0800*/  BRA `(.L_x_12) ;  /* 0x0000001000007947 */ /* 0x000fea0003800000 */
.L_x_4:
[----:B------:R-:W-:Y:S02]  /*0810*/  FADD.FTZ R7, R0, R3 ;  /* 0x0000000300077221 */ /* 0x000fe40000010000 */
.L_x_12:
[----:B------:R-:W-:Y:S05]  /*0820*/  BSYNC B1 ;  /* 0x0000000000017941 */ /* 0x000fea0003800000 */
.L_x_2:
[----:B------:R-:W-:-:S04]  /*0830*/  IMAD.MOV.U32 R5, RZ, RZ, 0x0 ;  /* 0x00000000ff057424 */ /* 0x000fc800078e00ff */
[----:B------:R-:W-:Y:S05]  /*0840*/  RET.REL.NODEC R4 `(divide) ;  /* 0xfffff7b004007950 */ /* 0x000fea0003c3ffff */
.L_x_13:
[----:B------:R-:W-:-:S00]  /*0850*/  BRA `(.L_x_13) ;  /* 0xfffffff000007947 */ /* 0x000fc0000383ffff */
[----:B------:R-:W-:-:S00]  /*0860*/  NOP ;  /* 0x0000000000007918 */ /* 0x000fc00000000000 */
        /* <DEDUP_REMOVED lines=9> */
.L_x_14:
